//
// Generated by NVIDIA NVVM Compiler
//
// Compiler Build ID: CL-36424714
// Cuda compilation tools, release 13.0, V13.0.88
// Based on NVVM 20.0.0
//

.version 9.0
.target sm_100
.address_size 64

	// .globl	_Z11relu_kernelPKfPfm
.global .align 4 .b8 __cudart_i2opi_f[24] = {65, 144, 67, 60, 153, 149, 98, 219, 192, 221, 52, 245, 209, 87, 39, 252, 41, 21, 68, 78, 110, 131, 249, 162};

.visible .entry _Z11relu_kernelPKfPfm(
	.param .u64 .ptr .align 1 _Z11relu_kernelPKfPfm_param_0,
	.param .u64 .ptr .align 1 _Z11relu_kernelPKfPfm_param_1,
	.param .u64 _Z11relu_kernelPKfPfm_param_2
)
{
	.local .align 4 .b8 	__local_depot0[28];
	.reg .b64 	%SP;
	.reg .b64 	%SPL;
	.reg .pred 	%p<10>;
	.reg .b32 	%r<45>;
	.reg .b32 	%f<28>;
	.reg .b64 	%rd<31>;
	.reg .b64 	%fd<3>;

	mov.u64 	%SPL, __local_depot0;
	ld.param.u64 	%rd10, [_Z11relu_kernelPKfPfm_param_0];
	ld.param.u64 	%rd11, [_Z11relu_kernelPKfPfm_param_1];
	ld.param.u64 	%rd12, [_Z11relu_kernelPKfPfm_param_2];
	add.u64 	%rd1, %SPL, 0;
	mov.u32 	%r15, %ctaid.x;
	mov.u32 	%r16, %ntid.x;
	mov.u32 	%r17, %tid.x;
	mad.lo.s32 	%r18, %r15, %r16, %r17;
	cvt.u64.u32 	%rd2, %r18;
	setp.le.u64 	%p1, %rd12, %rd2;
	@%p1 bra 	$L__BB0_10;
	cvta.to.global.u64 	%rd14, %rd10;
	shl.b64 	%rd15, %rd2, 2;
	add.s64 	%rd16, %rd14, %rd15;
	ld.global.f32 	%f1, [%rd16];
	mul.f32 	%f7, %f1, 0f3F22F983;
	cvt.rni.s32.f32 	%r44, %f7;
	cvt.rn.f32.s32 	%f8, %r44;
	fma.rn.f32 	%f9, %f8, 0fBFC90FDA, %f1;
	fma.rn.f32 	%f10, %f8, 0fB3A22168, %f9;
	fma.rn.f32 	%f27, %f8, 0fA7C234C5, %f10;
	abs.f32 	%f3, %f1;
	setp.ltu.f32 	%p2, %f3, 0f47CE4780;
	@%p2 bra 	$L__BB0_9;
	setp.neu.f32 	%p3, %f3, 0f7F800000;
	@%p3 bra 	$L__BB0_4;
	mov.f32 	%f13, 0f00000000;
	mul.rn.f32 	%f27, %f1, %f13;
	mov.b32 	%r44, 0;
	bra.uni 	$L__BB0_9;
$L__BB0_4:
	mov.b32 	%r2, %f1;
	shl.b32 	%r20, %r2, 8;
	or.b32  	%r3, %r20, -2147483648;
	mov.b64 	%rd30, 0;
	mov.b32 	%r41, 0;
	mov.u64 	%rd28, __cudart_i2opi_f;
	mov.u64 	%rd29, %rd1;
$L__BB0_5:
	.pragma "nounroll";
	ld.global.nc.u32 	%r21, [%rd28];
	mad.wide.u32 	%rd19, %r21, %r3, %rd30;
	shr.u64 	%rd30, %rd19, 32;
	st.local.u32 	[%rd29], %rd19;
	add.s32 	%r41, %r41, 1;
	add.s64 	%rd29, %rd29, 4;
	add.s64 	%rd28, %rd28, 4;
	setp.ne.s32 	%p4, %r41, 6;
	@%p4 bra 	$L__BB0_5;
	shr.u32 	%r22, %r2, 23;
	st.local.u32 	[%rd1+24], %rd30;
	and.b32  	%r6, %r22, 31;
	and.b32  	%r23, %r22, 224;
	add.s32 	%r24, %r23, -128;
	shr.u32 	%r25, %r24, 5;
	mul.wide.u32 	%rd20, %r25, 4;
	sub.s64 	%rd9, %rd1, %rd20;
	ld.local.u32 	%r42, [%rd9+24];
	ld.local.u32 	%r43, [%rd9+20];
	setp.eq.s32 	%p5, %r6, 0;
	@%p5 bra 	$L__BB0_8;
	shf.l.wrap.b32 	%r42, %r43, %r42, %r6;
	ld.local.u32 	%r26, [%rd9+16];
	shf.l.wrap.b32 	%r43, %r26, %r43, %r6;
$L__BB0_8:
	shr.u32 	%r27, %r42, 30;
	shf.l.wrap.b32 	%r28, %r43, %r42, 2;
	shl.b32 	%r29, %r43, 2;
	shr.u32 	%r30, %r28, 31;
	add.s32 	%r31, %r30, %r27;
	neg.s32 	%r32, %r31;
	setp.lt.s32 	%p6, %r2, 0;
	selp.b32 	%r44, %r32, %r31, %p6;
	xor.b32  	%r33, %r28, %r2;
	shr.s32 	%r34, %r28, 31;
	xor.b32  	%r35, %r34, %r28;
	xor.b32  	%r36, %r34, %r29;
	cvt.u64.u32 	%rd21, %r35;
	shl.b64 	%rd22, %rd21, 32;
	cvt.u64.u32 	%rd23, %r36;
	or.b64  	%rd24, %rd22, %rd23;
	cvt.rn.f64.s64 	%fd1, %rd24;
	mul.f64 	%fd2, %fd1, 0d3BF921FB54442D19;
	cvt.rn.f32.f64 	%f11, %fd2;
	neg.f32 	%f12, %f11;
	setp.lt.s32 	%p7, %r33, 0;
	selp.f32 	%f27, %f12, %f11, %p7;
$L__BB0_9:
	add.s32 	%r38, %r44, 1;
	mul.rn.f32 	%f14, %f27, %f27;
	and.b32  	%r39, %r44, 1;
	setp.eq.b32 	%p8, %r39, 1;
	selp.f32 	%f15, %f27, 0f3F800000, %p8;
	fma.rn.f32 	%f16, %f14, %f15, 0f00000000;
	fma.rn.f32 	%f17, %f14, 0f37CBAC00, 0fBAB607ED;
	selp.f32 	%f18, 0fB94D4153, %f17, %p8;
	selp.f32 	%f19, 0f3C0885E4, 0f3D2AAABB, %p8;
	fma.rn.f32 	%f20, %f18, %f14, %f19;
	selp.f32 	%f21, 0fBE2AAAA8, 0fBEFFFFFF, %p8;
	fma.rn.f32 	%f22, %f20, %f14, %f21;
	fma.rn.f32 	%f23, %f22, %f16, %f15;
	and.b32  	%r40, %r38, 2;
	setp.eq.s32 	%p9, %r40, 0;
	mov.f32 	%f24, 0f00000000;
	sub.f32 	%f25, %f24, %f23;
	selp.f32 	%f26, %f23, %f25, %p9;
	cvta.to.global.u64 	%rd25, %rd11;
	add.s64 	%rd27, %rd25, %rd15;
	st.global.f32 	[%rd27], %f26;
$L__BB0_10:
	ret;

}


// ===== COMPILED SASS (sm_100) =====

	.target	sm_100

	.elftype	@"ET_EXEC"


//--------------------- .note.nv.tkinfo           --------------------------
	.section	.note.nv.tkinfo,"",@"SHT_NOTE"
	.sectionflags	@"SHF_NOTE_NV_TKINFO"
	.tkinfo
        /*0018*/ 	.word	0x00000002
        /*0030*/ 	.string	""
        /*0030*/ 	.string	"ptxas"
        /*0030*/ 	.string	"Cuda compilation tools, release 13.0, V13.0.88"
        /*0030*/ 	.string	"Build cuda_13.0.r13.0/compiler.36424714_0"
        /*0030*/ 	.string	"-arch sm_100 -m 64 "



//--------------------- .note.nv.cuinfo           --------------------------
	.section	.note.nv.cuinfo,"",@"SHT_NOTE"
	.sectionflags	@"SHF_NOTE_NV_CUINFO"
        /*0018*/ 	.short	0x0002
        /*001a*/ 	.short	0x0064
        /*001c*/ 	.short	0x0082
	.zero		2


//--------------------- .nv.info                  --------------------------
	.section	.nv.info,"",@"SHT_CUDA_INFO"
	.align	4


	//----- nvinfo : EIATTR_REGCOUNT
	.align		4
        /*0000*/ 	.byte	0x04, 0x2f
        /*0002*/ 	.short	(.L_2 - .L_1)
	.align		4
.L_1:
        /*0004*/ 	.word	index@(_Z11relu_kernelPKfPfm)
        /*0008*/ 	.word	0x00000013


	//----- nvinfo : EIATTR_FRAME_SIZE
	.align		4
.L_2:
        /*000c*/ 	.byte	0x04, 0x11
        /*000e*/ 	.short	(.L_4 - .L_3)
	.align		4
.L_3:
        /*0010*/ 	.word	index@(_Z11relu_kernelPKfPfm)
        /*0014*/ 	.word	0x00000000


	//----- nvinfo : EIATTR_MIN_STACK_SIZE
	.align		4
.L_4:
        /*0018*/ 	.byte	0x04, 0x12
        /*001a*/ 	.short	(.L_6 - .L_5)
	.align		4
.L_5:
        /*001c*/ 	.word	index@(_Z11relu_kernelPKfPfm)
        /*0020*/ 	.word	0x00000000
.L_6:


//--------------------- .nv.compat                --------------------------
	.section	.nv.compat,"",@"SHT_CUDA_COMPAT_INFO"
	.align	4
        /*0000*/ 	.byte	0x02, 0x09, 0x00, 0x00, 0x02, 0x02, 0x01, 0x00, 0x02, 0x05, 0x05, 0x00, 0x03, 0x07, 0x01, 0x01
        /*0010*/ 	.byte	0x02, 0x03, 0x00, 0x00, 0x02, 0x06, 0x01, 0x00, 0x04, 0x0b, 0x08, 0x00, 0x01, 0x00, 0x00, 0x00
        /*0020*/ 	.byte	0x00, 0x00, 0x00, 0x00


//--------------------- .nv.info._Z11relu_kernelPKfPfm --------------------------
	.section	.nv.info._Z11relu_kernelPKfPfm,"",@"SHT_CUDA_INFO"
	.sectionflags	@""
	.align	4


	//----- nvinfo : EIATTR_CUDA_API_VERSION
	.align		4
        /*0000*/ 	.byte	0x04, 0x37
        /*0002*/ 	.short	(.L_8 - .L_7)
.L_7:
        /*0004*/ 	.word	0x00000082


	//----- nvinfo : EIATTR_KPARAM_INFO
	.align		4
.L_8:
        /*0008*/ 	.byte	0x04, 0x17
        /*000a*/ 	.short	(.L_10 - .L_9)
.L_9:
        /*000c*/ 	.word	0x00000000
        /*0010*/ 	.short	0x0002
        /*0012*/ 	.short	0x0010
        /*0014*/ 	.byte	0x00, 0xf0, 0x21, 0x00


	//----- nvinfo : EIATTR_KPARAM_INFO
	.align		4
.L_10:
        /*0018*/ 	.byte	0x04, 0x17
        /*001a*/ 	.short	(.L_12 - .L_11)
.L_11:
        /*001c*/ 	.word	0x00000000
        /*0020*/ 	.short	0x0001
        /*0022*/ 	.short	0x0008
        /*0024*/ 	.byte	0x00, 0xf5, 0x21, 0x00


	//----- nvinfo : EIATTR_KPARAM_INFO
	.align		4
.L_12:
        /*0028*/ 	.byte	0x04, 0x17
        /*002a*/ 	.short	(.L_14 - .L_13)
.L_13:
        /*002c*/ 	.word	0x00000000
        /*0030*/ 	.short	0x0000
        /*0032*/ 	.short	0x0000
        /*0034*/ 	.byte	0x00, 0xf5, 0x21, 0x00


	//----- nvinfo : EIATTR_SPARSE_MMA_MASK
	.align		4
.L_14:
        /*0038*/ 	.byte	0x03, 0x50
        /*003a*/ 	.short	0x0000


	//----- nvinfo : EIATTR_MAXREG_COUNT
	.align		4
        /*003c*/ 	.byte	0x03, 0x1b
        /*003e*/ 	.short	0x00ff


	//----- nvinfo : EIATTR_MERCURY_ISA_VERSION
	.align		4
        /*0040*/ 	.byte	0x03, 0x5f
        /*0042*/ 	.short	0x0101


	//----- nvinfo : EIATTR_VRC_CTA_INIT_COUNT
	.align		4
        /*0044*/ 	.byte	0x02, 0x4a
	.zero		1
	.zero		1


	//----- nvinfo : EIATTR_EXIT_INSTR_OFFSETS
	.align		4
        /*0048*/ 	.byte	0x04, 0x1c
        /*004a*/ 	.short	(.L_16 - .L_15)


	//   ....[0]....
.L_15:
        /*004c*/ 	.word	0x00000080


	//   ....[1]....
        /*0050*/ 	.word	0x00000900


	//----- nvinfo : EIATTR_CRS_STACK_SIZE
	.align		4
.L_16:
        /*0054*/ 	.byte	0x04, 0x1e
        /*0056*/ 	.short	(.L_18 - .L_17)
.L_17:
        /*0058*/ 	.word	0x00000000


	//----- nvinfo : EIATTR_CBANK_PARAM_SIZE
	.align		4
.L_18:
        /*005c*/ 	.byte	0x03, 0x19
        /*005e*/ 	.short	0x0018


	//----- nvinfo : EIATTR_PARAM_CBANK
	.align		4
        /*0060*/ 	.byte	0x04, 0x0a
        /*0062*/ 	.short	(.L_20 - .L_19)
	.align		4
.L_19:
        /*0064*/ 	.word	index@(.nv.constant0._Z11relu_kernelPKfPfm)
        /*0068*/ 	.short	0x0380
        /*006a*/ 	.short	0x0018


	//----- nvinfo : EIATTR_SW_WAR
	.align		4
.L_20:
        /*006c*/ 	.byte	0x04, 0x36
        /*006e*/ 	.short	(.L_22 - .L_21)
.L_21:
        /*0070*/ 	.word	0x00000008
.L_22:


//--------------------- .nv.callgraph             --------------------------
	.section	.nv.callgraph,"",@"SHT_CUDA_CALLGRAPH"
	.align	4
	.sectionentsize	8
	.align		4
        /*0000*/ 	.word	0x00000000
	.align		4
        /*0004*/ 	.word	0xffffffff
	.align		4
        /*0008*/ 	.word	0x00000000
	.align		4
        /*000c*/ 	.word	0xfffffffe
	.align		4
        /*0010*/ 	.word	0x00000000
	.align		4
        /*0014*/ 	.word	0xfffffffd
	.align		4
        /*0018*/ 	.word	0x00000000
	.align		4
        /*001c*/ 	.word	0xfffffffc


//--------------------- .nv.constant4             --------------------------
	.section	.nv.constant4,"a",@progbits
	.align	8
	.align		8
.nv.constant4:
        /*0000*/ 	.dword	__cudart_i2opi_f


//--------------------- .text._Z11relu_kernelPKfPfm --------------------------
	.section	.text._Z11relu_kernelPKfPfm,"ax",@progbits
	.align	128
        .global         _Z11relu_kernelPKfPfm
        .type           _Z11relu_kernelPKfPfm,@function
        .size           _Z11relu_kernelPKfPfm,(.L_x_6 - _Z11relu_kernelPKfPfm)
        .other          _Z11relu_kernelPKfPfm,@"STO_CUDA_ENTRY STV_DEFAULT"
_Z11relu_kernelPKfPfm:
.text._Z11relu_kernelPKfPfm:
[----:B------:R-:W-:Y:S01]  /*0000*/  LDC R1, c[0x0][0x37c] ;  /* 0x0000df00ff017b82 */ /* 0x000fe20000000800 */
[----:B------:R-:W0:Y:S07]  /*0010*/  S2R R3, SR_TID.X ;  /* 0x0000000000037919 */ /* 0x000e2e0000002100 */
[----:B------:R-:W0:Y:S01]  /*0020*/  S2UR UR4, SR_CTAID.X ;  /* 0x00000000000479c3 */ /* 0x000e220000002500 */
[----:B------:R-:W1:Y:S07]  /*0030*/  LDCU.64 UR6, c[0x0][0x390] ;  /* 0x00007200ff0677ac */ /* 0x000e6e0008000a00 */
[----:B------:R-:W0:Y:S02]  /*0040*/  LDC R2, c[0x0][0x360] ;  /* 0x0000d800ff027b82 */ /* 0x000e240000000800 */
[----:B0-----:R-:W-:-:S05]  /*0050*/  IMAD R2, R2, UR4, R3 ;  /* 0x0000000402027c24 */ /* 0x001fca000f8e0203 */
[----:B-1----:R-:W-:-:S04]  /*0060*/  ISETP.GE.U32.AND P0, PT, R2, UR6, PT ;  /* 0x0000000602007c0c */ /* 0x002fc8000bf06070 */
[----:B------:R-:W-:-:S13]  /*0070*/  ISETP.GE.U32.AND.EX P0, PT, RZ, UR7, PT, P0 ;  /* 0x00000007ff007c0c */ /* 0x000fda000bf06100 */
[----:B------:R-:W-:Y:S05]  /*0080*/  @P0 EXIT ;  /* 0x000000000000094d */ /* 0x000fea0003800000 */
[----:B------:R-:W0:Y:S01]  /*0090*/  LDCU.64 UR4, c[0x0][0x380] ;  /* 0x00007000ff0477ac */ /* 0x000e220008000a00 */
[----:B------:R-:W-:Y:S01]  /*00a0*/  IMAD.SHL.U32 R3, R2, 0x4, RZ ;  /* 0x0000000402037824 */ /* 0x000fe200078e00ff */
[----:B------:R-:W-:Y:S01]  /*00b0*/  SHF.R.U32.HI R2, RZ, 0x1e, R2 ;  /* 0x0000001eff027819 */ /* 0x000fe20000011602 */
[----:B------:R-:W1:Y:S03]  /*00c0*/  LDCU.64 UR6, c[0x0][0x358] ;  /* 0x00006b00ff0677ac */ /* 0x000e660008000a00 */
[----:B0-----:R-:W-:-:S04]  /*00d0*/  IADD3 R4, P0, PT, R3, UR4, RZ ;  /* 0x0000000403047c10 */ /* 0x001fc8000ff1e0ff */
[----:B------:R-:W-:-:S05]  /*00e0*/  IADD3.X R5, PT, PT, R2, UR5, RZ, P0, !PT ;  /* 0x0000000502057c10 */ /* 0x000fca00087fe4ff */
[----:B-1----:R-:W2:Y:S01]  /*00f0*/  LDG.E R0, desc[UR6][R4.64] ;  /* 0x0000000604007981 */ /* 0x002ea2000c1e1900 */
[----:B------:R-:W-:Y:S01]  /*0100*/  BSSY.RECONVERGENT B0, `(.L_x_0) ;  /* 0x0000069000007945 */ /* 0x000fe20003800200 */
[C---:B--2---:R-:W-:Y:S01]  /*0110*/  FMUL R6, R0.reuse, 0.63661974668502807617 ;  /* 0x3f22f98300067820 */ /* 0x044fe20000400000 */
[----:B------:R-:W-:-:S03]  /*0120*/  FSETP.GE.AND P0, PT, |R0|, 105615, PT ;  /* 0x47ce47800000780b */ /* 0x000fc60003f06200 */
[----:B------:R-:W0:Y:S02]  /*0130*/  F2I.NTZ R9, R6 ;  /* 0x0000000600097305 */ /* 0x000e240000203100 */
[----:B0-----:R-:W-:-:S05]  /*0140*/  I2FP.F32.S32 R7, R9 ;  /* 0x0000000900077245 */ /* 0x001fca0000201400 */
[----:B------:R-:W-:-:S04]  /*0150*/  FFMA R8, R7, -1.5707962512969970703, R0 ;  /* 0xbfc90fda07087823 */ /* 0x000fc80000000000 */
[----:B------:R-:W-:-:S04]  /*0160*/  FFMA R8, R7, -7.5497894158615963534e-08, R8 ;  /* 0xb3a2216807087823 */ /* 0x000fc80000000008 */
[----:B------:R-:W-:Y:S01]  /*0170*/  FFMA R7, R7, -5.3903029534742383927e-15, R8 ;  /* 0xa7c234c507077823 */ /* 0x000fe20000000008 */
[----:B------:R-:W-:Y:S06]  /*0180*/  @!P0 BRA `(.L_x_1) ;  /* 0x0000000400808947 */ /* 0x000fec0003800000 */
[----:B------:R-:W-:-:S13]  /*0190*/  FSETP.NEU.AND P0, PT, |R0|, +INF , PT ;  /* 0x7f8000000000780b */ /* 0x000fda0003f0d200 */
[----:B------:R-:W-:Y:S01]  /*01a0*/  @!P0 FMUL R7, RZ, R0 ;  /* 0x00000000ff078220 */ /* 0x000fe20000400000 */
[----:B------:R-:W-:Y:S01]  /*01b0*/  @!P0 IMAD.MOV.U32 R9, RZ, RZ, RZ ;  /* 0x000000ffff098224 */ /* 0x000fe200078e00ff */
[----:B------:R-:W-:Y:S06]  /*01c0*/  @!P0 BRA `(.L_x_1) ;  /* 0x0000000400708947 */ /* 0x000fec0003800000 */
[----:B------:R-:W-:Y:S01]  /*01d0*/  IMAD.SHL.U32 R5, R0, 0x100, RZ ;  /* 0x0000010000057824 */ /* 0x000fe200078e00ff */
[----:B------:R-:W0:Y:S01]  /*01e0*/  LDCU.64 UR8, c[0x4][URZ] ;  /* 0x01000000ff0877ac */ /* 0x000e220008000a00 */
[----:B------:R-:W-:Y:S02]  /*01f0*/  IMAD.MOV.U32 R4, RZ, RZ, RZ ;  /* 0x000000ffff047224 */ /* 0x000fe400078e00ff */
[----:B------:R-:W-:Y:S01]  /*0200*/  IMAD.MOV.U32 R16, RZ, RZ, RZ ;  /* 0x000000ffff107224 */ /* 0x000fe200078e00ff */
[----:B------:R-:W-:Y:S01]  /*0210*/  LOP3.LUT R5, R5, 0x80000000, RZ, 0xfc, !PT ;  /* 0x8000000005057812 */ /* 0x000fe200078efcff */
[----:B------:R-:W-:Y:S01]  /*0220*/  UMOV UR5, URZ ;  /* 0x000000ff00057c82 */ /* 0x000fe20008000000 */
[----:B------:R-:W-:-:S05]  /*0230*/  UMOV UR4, URZ ;  /* 0x000000ff00047c82 */ /* 0x000fca0008000000 */
.L_x_2:
[----:B0-----:R-:W-:Y:S02]  /*0240*/  IMAD.U32 R8, RZ, RZ, UR8 ;  /* 0x00000008ff087e24 */ /* 0x001fe4000f8e00ff */
[----:B------:R-:W-:-:S05]  /*0250*/  IMAD.U32 R9, RZ, RZ, UR9 ;  /* 0x00000009ff097e24 */ /* 0x000fca000f8e00ff */
[----:B------:R-:W2:Y:S01]  /*0260*/  LDG.E.CONSTANT R6, desc[UR6][R8.64] ;  /* 0x0000000608067981 */ /* 0x000ea2000c1e9900 */
[----:B------:R-:W-:Y:S01]  /*0270*/  UIADD3 UR4, UPT, UPT, UR4, 0x1, URZ ;  /* 0x0000000104047890 */ /* 0x000fe2000fffe0ff */
[C---:B------:R-:W-:Y:S01]  /*0280*/  ISETP.EQ.AND P0, PT, R16.reuse, RZ, PT ;  /* 0x000000ff1000720c */ /* 0x040fe20003f02270 */
[----:B------:R-:W-:Y:S01]  /*0290*/  UIADD3 UR8, UP1, UPT, UR8, 0x4, URZ ;  /* 0x0000000408087890 */ /* 0x000fe2000ff3e0ff */
[C---:B------:R-:W-:Y:S01]  /*02a0*/  ISETP.EQ.AND P1, PT, R16.reuse, 0x4, PT ;  /* 0x000000041000780c */ /* 0x040fe20003f22270 */
[----:B------:R-:W-:Y:S01]  /*02b0*/  UISETP.NE.AND UP0, UPT, UR4, 0x6, UPT ;  /* 0x000000060400788c */ /* 0x000fe2000bf05270 */
[C---:B------:R-:W-:Y:S01]  /*02c0*/  ISETP.EQ.AND P2, PT, R16.reuse, 0x8, PT ;  /* 0x000000081000780c */ /* 0x040fe20003f42270 */
[----:B------:R-:W-:Y:S01]  /*02d0*/  UIADD3.X UR9, UPT, UPT, URZ, UR9, URZ, UP1, !UPT ;  /* 0x00000009ff097290 */ /* 0x000fe20008ffe4ff */
[C---:B------:R-:W-:Y:S02]  /*02e0*/  ISETP.EQ.AND P3, PT, R16.reuse, 0xc, PT ;  /* 0x0000000c1000780c */ /* 0x040fe40003f62270 */
[----:B------:R-:W-:-:S02]  /*02f0*/  ISETP.EQ.AND P4, PT, R16, 0x10, PT ;  /* 0x000000101000780c */ /* 0x000fc40003f82270 */
[C---:B------:R-:W-:Y:S01]  /*0300*/  ISETP.EQ.AND P5, PT, R16.reuse, 0x14, PT ;  /* 0x000000141000780c */ /* 0x040fe20003fa2270 */
[----:B------:R-:W-:Y:S02]  /*0310*/  VIADD R16, R16, 0x4 ;  /* 0x0000000410107836 */ /* 0x000fe40000000000 */
[----:B--2---:R-:W-:-:S03]  /*0320*/  IMAD.WIDE.U32 R6, R6, R5, RZ ;  /* 0x0000000506067225 */ /* 0x004fc600078e00ff */
[----:B------:R-:W-:-:S04]  /*0330*/  IADD3 R6, P6, PT, R6, R4, RZ ;  /* 0x0000000406067210 */ /* 0x000fc80007fde0ff */
[----:B------:R-:W-:Y:S01]  /*0340*/  IADD3.X R4, PT, PT, R7, UR5, RZ, P6, !PT ;  /* 0x0000000507047c10 */ /* 0x000fe2000b7fe4ff */
[--C-:B------:R-:W-:Y:S01]  /*0350*/  @P0 IMAD.MOV.U32 R10, RZ, RZ, R6.reuse ;  /* 0x000000ffff0a0224 */ /* 0x100fe200078e0006 */
[----:B------:R-:W-:Y:S01]  /*0360*/  @P2 MOV R12, R6 ;  /* 0x00000006000c2202 */ /* 0x000fe20000000f00 */
[--C-:B------:R-:W-:Y:S02]  /*0370*/  @P1 IMAD.MOV.U32 R11, RZ, RZ, R6.reuse ;  /* 0x000000ffff0b1224 */ /* 0x100fe400078e0006 */
[--C-:B------:R-:W-:Y:S02]  /*0380*/  @P3 IMAD.MOV.U32 R13, RZ, RZ, R6.reuse ;  /* 0x000000ffff0d3224 */ /* 0x100fe400078e0006 */
[--C-:B------:R-:W-:Y:S02]  /*0390*/  @P4 IMAD.MOV.U32 R14, RZ, RZ, R6.reuse ;  /* 0x000000ffff0e4224 */ /* 0x100fe400078e0006 */
[----:B------:R-:W-:Y:S01]  /*03a0*/  @P5 IMAD.MOV.U32 R15, RZ, RZ, R6 ;  /* 0x000000ffff0f5224 */ /* 0x000fe200078e0006 */
[----:B------:R-:W-:Y:S06]  /*03b0*/  BRA.U UP0, `(.L_x_2) ;  /* 0xfffffffd00a07547 */ /* 0x000fec000b83ffff */
[----:B------:R-:W-:Y:S01]  /*03c0*/  SHF.R.U32.HI R5, RZ, 0x17, R0 ;  /* 0x00000017ff057819 */ /* 0x000fe20000011600 */
[----:B------:R-:W-:Y:S03]  /*03d0*/  BSSY.RECONVERGENT B1, `(.L_x_3) ;  /* 0x0000029000017945 */ /* 0x000fe60003800200 */
[C---:B------:R-:W-:Y:S02]  /*03e0*/  LOP3.LUT R6, R5.reuse, 0xe0, RZ, 0xc0, !PT ;  /* 0x000000e005067812 */ /* 0x040fe400078ec0ff */
[----:B------:R-:W-:-:S03]  /*03f0*/  LOP3.LUT P6, RZ, R5, 0x1f, RZ, 0xc0, !PT ;  /* 0x0000001f05ff7812 */ /* 0x000fc600078cc0ff */
[----:B------:R-:W-:-:S05]  /*0400*/  VIADD R6, R6, 0xffffff80 ;  /* 0xffffff8006067836 */ /* 0x000fca0000000000 */
[----:B------:R-:W-:-:S05]  /*0410*/  SHF.R.U32.HI R6, RZ, 0x5, R6 ;  /* 0x00000005ff067819 */ /* 0x000fca0000011606 */
[----:B------:R-:W-:-:S05]  /*0420*/  IMAD.U32 R9, R6, -0x4, RZ ;  /* 0xfffffffc06097824 */ /* 0x000fca00078e00ff */
[C---:B------:R-:W-:Y:S02]  /*0430*/  ISETP.EQ.AND P3, PT, R9.reuse, -0x18, PT ;  /* 0xffffffe80900780c */ /* 0x040fe40003f62270 */
[C---:B------:R-:W-:Y:S02]  /*0440*/  ISETP.EQ.AND P4, PT, R9.reuse, -0x14, PT ;  /* 0xffffffec0900780c */ /* 0x040fe40003f82270 */
[C---:B------:R-:W-:Y:S02]  /*0450*/  ISETP.EQ.AND P2, PT, R9.reuse, -0x10, PT ;  /* 0xfffffff00900780c */ /* 0x040fe40003f42270 */
[C---:B------:R-:W-:Y:S02]  /*0460*/  ISETP.EQ.AND P1, PT, R9.reuse, -0xc, PT ;  /* 0xfffffff40900780c */ /* 0x040fe40003f22270 */
[C---:B------:R-:W-:Y:S02]  /*0470*/  ISETP.EQ.AND P0, PT, R9.reuse, -0x8, PT ;  /* 0xfffffff80900780c */ /* 0x040fe40003f02270 */
[----:B------:R-:W-:-:S03]  /*0480*/  ISETP.EQ.AND P5, PT, R9, RZ, PT ;  /* 0x000000ff0900720c */ /* 0x000fc60003fa2270 */
[----:B------:R-:W-:Y:S01]  /*0490*/  @P3 IMAD.MOV.U32 R6, RZ, RZ, R10 ;  /* 0x000000ffff063224 */ /* 0x000fe200078e000a */
[C---:B------:R-:W-:Y:S01]  /*04a0*/  ISETP.EQ.AND P3, PT, R9.reuse, -0x4, PT ;  /* 0xfffffffc0900780c */ /* 0x040fe20003f62270 */
[----:B------:R-:W-:Y:S01]  /*04b0*/  @P4 IMAD.MOV.U32 R6, RZ, RZ, R11 ;  /* 0x000000ffff064224 */ /* 0x000fe200078e000b */
[----:B------:R-:W-:Y:S01]  /*04c0*/  @P4 MOV R7, R10 ;  /* 0x0000000a00074202 */ /* 0x000fe20000000f00 */
[----:B------:R-:W-:Y:S01]  /*04d0*/  @P2 IMAD.MOV.U32 R6, RZ, RZ, R12 ;  /* 0x000000ffff062224 */ /* 0x000fe200078e000c */
[----:B------:R-:W-:Y:S01]  /*04e0*/  ISETP.EQ.AND P4, PT, R9, 0x4, PT ;  /* 0x000000040900780c */ /* 0x000fe20003f82270 */
[----:B------:R-:W-:Y:S02]  /*04f0*/  @P1 IMAD.MOV.U32 R6, RZ, RZ, R13 ;  /* 0x000000ffff061224 */ /* 0x000fe400078e000d */
[----:B------:R-:W-:Y:S02]  /*0500*/  @P0 IMAD.MOV.U32 R6, RZ, RZ, R14 ;  /* 0x000000ffff060224 */ /* 0x000fe400078e000e */
[----:B------:R-:W-:-:S02]  /*0510*/  @P2 IMAD.MOV.U32 R7, RZ, RZ, R11 ;  /* 0x000000ffff072224 */ /* 0x000fc400078e000b */
[----:B------:R-:W-:Y:S02]  /*0520*/  @P1 IMAD.MOV.U32 R7, RZ, RZ, R12 ;  /* 0x000000ffff071224 */ /* 0x000fe400078e000c */
[----:B------:R-:W-:Y:S02]  /*0530*/  @P3 IMAD.MOV.U32 R6, RZ, RZ, R15 ;  /* 0x000000ffff063224 */ /* 0x000fe400078e000f */
[--C-:B------:R-:W-:Y:S02]  /*0540*/  @P5 IMAD.MOV.U32 R6, RZ, RZ, R4.reuse ;  /* 0x000000ffff065224 */ /* 0x100fe400078e0004 */
[----:B------:R-:W-:Y:S01]  /*0550*/  @P0 IMAD.MOV.U32 R7, RZ, RZ, R13 ;  /* 0x000000ffff070224 */ /* 0x000fe200078e000d */
[----:B------:R-:W-:Y:S01]  /*0560*/  @P3 MOV R7, R14 ;  /* 0x0000000e00073202 */ /* 0x000fe20000000f00 */
[----:B------:R-:W-:Y:S02]  /*0570*/  @P5 IMAD.MOV.U32 R7, RZ, RZ, R15 ;  /* 0x000000ffff075224 */ /* 0x000fe400078e000f */
[----:B------:R-:W-:-:S02]  /*0580*/  @P4 IMAD.MOV.U32 R7, RZ, RZ, R4 ;  /* 0x000000ffff074224 */ /* 0x000fc400078e0004 */
[----:B------:R-:W-:Y:S01]  /*0590*/  IMAD.MOV.U32 R8, RZ, RZ, R6 ;  /* 0x000000ffff087224 */ /* 0x000fe200078e0006 */
[----:B------:R-:W-:Y:S06]  /*05a0*/  @!P6 BRA `(.L_x_4) ;  /* 0x00000000002ce947 */ /* 0x000fec0003800000 */
[----:B------:R-:W-:Y:S01]  /*05b0*/  @P2 IMAD.MOV.U32 R6, RZ, RZ, R10 ;  /* 0x000000ffff062224 */ /* 0x000fe200078e000a */
[----:B------:R-:W-:Y:S01]  /*05c0*/  @P1 MOV R6, R11 ;  /* 0x0000000b00061202 */ /* 0x000fe20000000f00 */
[----:B------:R-:W-:Y:S01]  /*05d0*/  @P0 IMAD.MOV.U32 R6, RZ, RZ, R12 ;  /* 0x000000ffff060224 */ /* 0x000fe200078e000c */
[----:B------:R-:W-:Y:S01]  /*05e0*/  ISETP.EQ.AND P0, PT, R9, 0x8, PT ;  /* 0x000000080900780c */ /* 0x000fe20003f02270 */
[----:B------:R-:W-:Y:S01]  /*05f0*/  @P3 IMAD.MOV.U32 R6, RZ, RZ, R13 ;  /* 0x000000ffff063224 */ /* 0x000fe200078e000d */
[----:B------:R-:W-:Y:S01]  /*0600*/  LOP3.LUT R5, R5, 0x1f, RZ, 0xc0, !PT ;  /* 0x0000001f05057812 */ /* 0x000fe200078ec0ff */
[----:B------:R-:W-:Y:S02]  /*0610*/  @P5 IMAD.MOV.U32 R6, RZ, RZ, R14 ;  /* 0x000000ffff065224 */ /* 0x000fe400078e000e */
[----:B------:R-:W-:Y:S01]  /*0620*/  @P4 IMAD.MOV.U32 R6, RZ, RZ, R15 ;  /* 0x000000ffff064224 */ /* 0x000fe200078e000f */
[----:B------:R-:W-:-:S07]  /*0630*/  SHF.L.W.U32.HI R8, R7, R5, R8 ;  /* 0x0000000507087219 */ /* 0x000fce0000010e08 */
[----:B------:R-:W-:-:S05]  /*0640*/  @P0 IMAD.MOV.U32 R6, RZ, RZ, R4 ;  /* 0x000000ffff060224 */ /* 0x000fca00078e0004 */
[----:B------:R-:W-:-:S07]  /*0650*/  SHF.L.W.U32.HI R7, R6, R5, R7 ;  /* 0x0000000506077219 */ /* 0x000fce0000010e07 */
.L_x_4:
[----:B------:R-:W-:Y:S05]  /*0660*/  BSYNC.RECONVERGENT B1 ;  /* 0x0000000000017941 */ /* 0x000fea0003800200 */
.L_x_3:
[C---:B------:R-:W-:Y:S01]  /*0670*/  SHF.L.W.U32.HI R9, R7.reuse, 0x2, R8 ;  /* 0x0000000207097819 */ /* 0x040fe20000010e08 */
[----:B------:R-:W-:Y:S01]  /*0680*/  IMAD.SHL.U32 R7, R7, 0x4, RZ ;  /* 0x0000000407077824 */ /* 0x000fe200078e00ff */
[----:B------:R-:W-:Y:S01]  /*0690*/  UMOV UR4, 0x54442d19 ;  /* 0x54442d1900047882 */ /* 0x000fe20000000000 */
[----:B------:R-:W-:Y:S01]  /*06a0*/  UMOV UR5, 0x3bf921fb ;  /* 0x3bf921fb00057882 */ /* 0x000fe20000000000 */
[----:B------:R-:W-:Y:S02]  /*06b0*/  SHF.R.S32.HI R4, RZ, 0x1f, R9 ;  /* 0x0000001fff047819 */ /* 0x000fe40000011409 */
[----:B------:R-:W-:Y:S02]  /*06c0*/  ISETP.GE.AND P0, PT, R0, RZ, PT ;  /* 0x000000ff0000720c */ /* 0x000fe40003f06270 */
[C---:B------:R-:W-:Y:S02]  /*06d0*/  LOP3.LUT R6, R4.reuse, R7, RZ, 0x3c, !PT ;  /* 0x0000000704067212 */ /* 0x040fe400078e3cff */
[----:B------:R-:W-:-:S02]  /*06e0*/  LOP3.LUT R7, R4, R9, RZ, 0x3c, !PT ;  /* 0x0000000904077212 */ /* 0x000fc400078e3cff */
[----:B------:R-:W-:Y:S02]  /*06f0*/  SHF.R.U32.HI R8, RZ, 0x1e, R8 ;  /* 0x0000001eff087819 */ /* 0x000fe40000011608 */
[----:B------:R-:W0:Y:S01]  /*0700*/  I2F.F64.S64 R4, R6 ;  /* 0x0000000600047312 */ /* 0x000e220000301c00 */
[C---:B------:R-:W-:Y:S02]  /*0710*/  LOP3.LUT R0, R9.reuse, R0, RZ, 0x3c, !PT ;  /* 0x0000000009007212 */ /* 0x040fe400078e3cff */
[----:B------:R-:W-:Y:S02]  /*0720*/  LEA.HI R9, R9, R8, RZ, 0x1 ;  /* 0x0000000809097211 */ /* 0x000fe400078f08ff */
[----:B------:R-:W-:Y:S02]  /*0730*/  ISETP.GE.AND P1, PT, R0, RZ, PT ;  /* 0x000000ff0000720c */ /* 0x000fe40003f26270 */
[----:B------:R-:W-:-:S05]  /*0740*/  IADD3 R0, PT, PT, -R9, RZ, RZ ;  /* 0x000000ff09007210 */ /* 0x000fca0007ffe1ff */
[----:B------:R-:W-:Y:S01]  /*0750*/  @!P0 IMAD.MOV.U32 R9, RZ, RZ, R0 ;  /* 0x000000ffff098224 */ /* 0x000fe200078e0000 */
[----:B0-----:R-:W-:-:S10]  /*0760*/  DMUL R4, R4, UR4 ;  /* 0x0000000404047c28 */ /* 0x001fd40008000000 */
[----:B------:R-:W0:Y:S02]  /*0770*/  F2F.F32.F64 R4, R4 ;  /* 0x0000000400047310 */ /* 0x000e240000301000 */
[----:B0-----:R-:W-:-:S07]  /*0780*/  FSEL R7, -R4, R4, !P1 ;  /* 0x0000000404077208 */ /* 0x001fce0004800100 */
.L_x_1:
[----:B------:R-:W-:Y:S05]  /*0790*/  BSYNC.RECONVERGENT B0 ;  /* 0x0000000000007941 */ /* 0x000fea0003800200 */
.L_x_0:
[----:B------:R-:W-:Y:S01]  /*07a0*/  LOP3.LUT R4, R9, 0x1, RZ, 0xc0, !PT ;  /* 0x0000000109047812 */ /* 0x000fe200078ec0ff */
[----:B------:R-:W-:Y:S02]  /*07b0*/  IMAD.MOV.U32 R0, RZ, RZ, 0x37cbac00 ;  /* 0x37cbac00ff007424 */ /* 0x000fe400078e00ff */
[----:B------:R-:W-:Y:S01]  /*07c0*/  FMUL R5, R7, R7 ;  /* 0x0000000707057220 */ /* 0x000fe20000400000 */
[----:B------:R-:W0:Y:S01]  /*07d0*/  LDCU.64 UR4, c[0x0][0x388] ;  /* 0x00007100ff0477ac */ /* 0x000e220008000a00 */
[----:B------:R-:W-:Y:S01]  /*07e0*/  ISETP.NE.U32.AND P0, PT, R4, 0x1, PT ;  /* 0x000000010400780c */ /* 0x000fe20003f05070 */
[----:B------:R-:W-:Y:S02]  /*07f0*/  IMAD.MOV.U32 R4, RZ, RZ, 0x3c0885e4 ;  /* 0x3c0885e4ff047424 */ /* 0x000fe400078e00ff */
[----:B------:R-:W-:Y:S01]  /*0800*/  FFMA R0, R5, R0, -0.0013887860113754868507 ;  /* 0xbab607ed05007423 */ /* 0x000fe20000000000 */
[----:B------:R-:W-:Y:S02]  /*0810*/  VIADD R9, R9, 0x1 ;  /* 0x0000000109097836 */ /* 0x000fe40000000000 */
[----:B------:R-:W-:Y:S01]  /*0820*/  IMAD.MOV.U32 R6, RZ, RZ, 0x3e2aaaa8 ;  /* 0x3e2aaaa8ff067424 */ /* 0x000fe200078e00ff */
[----:B------:R-:W-:-:S02]  /*0830*/  FSEL R4, R4, 0.041666727513074874878, !P0 ;  /* 0x3d2aaabb04047808 */ /* 0x000fc40004000000 */
[----:B------:R-:W-:Y:S02]  /*0840*/  FSEL R0, R0, -0.00019574658654164522886, P0 ;  /* 0xb94d415300007808 */ /* 0x000fe40000000000 */
[----:B------:R-:W-:Y:S02]  /*0850*/  LOP3.LUT P1, RZ, R9, 0x2, RZ, 0xc0, !PT ;  /* 0x0000000209ff7812 */ /* 0x000fe4000782c0ff */
[----:B------:R-:W-:Y:S01]  /*0860*/  FSEL R9, -R6, -0.4999999701976776123, !P0 ;  /* 0xbeffffff06097808 */ /* 0x000fe20004000100 */
[----:B------:R-:W-:Y:S01]  /*0870*/  FFMA R4, R5, R0, R4 ;  /* 0x0000000005047223 */ /* 0x000fe20000000004 */
[----:B------:R-:W-:-:S03]  /*0880*/  FSEL R0, R7, 1, !P0 ;  /* 0x3f80000007007808 */ /* 0x000fc60004000000 */
[----:B------:R-:W-:Y:S01]  /*0890*/  FFMA R9, R5, R4, R9 ;  /* 0x0000000405097223 */ /* 0x000fe20000000009 */
[----:B0-----:R-:W-:Y:S01]  /*08a0*/  IADD3 R4, P0, PT, R3, UR4, RZ ;  /* 0x0000000403047c10 */ /* 0x001fe2000ff1e0ff */
[----:B------:R-:W-:-:S04]  /*08b0*/  FFMA R5, R5, R0, RZ ;  /* 0x0000000005057223 */ /* 0x000fc800000000ff */
[----:B------:R-:W-:Y:S01]  /*08c0*/  FFMA R9, R5, R9, R0 ;  /* 0x0000000905097223 */ /* 0x000fe20000000000 */
[----:B------:R-:W-:-:S03]  /*08d0*/  IADD3.X R5, PT, PT, R2, UR5, RZ, P0, !PT ;  /* 0x0000000502057c10 */ /* 0x000fc600087fe4ff */
[----:B------:R-:W-:-:S05]  /*08e0*/  @P1 FADD R9, RZ, -R9 ;  /* 0x80000009ff091221 */ /* 0x000fca0000000000 */
[----:B------:R-:W-:Y:S01]  /*08f0*/  STG.E desc[UR6][R4.64], R9 ;  /* 0x0000000904007986 */ /* 0x000fe2000c101906 */
[----:B------:R-:W-:Y:S05]  /*0900*/  EXIT ;  /* 0x000000000000794d */ /* 0x000fea0003800000 */
.L_x_5:
[----:B------:R-:W-:-:S00]  /*0910*/  BRA `(.L_x_5) ;  /* 0xfffffffc00fc7947 */ /* 0x000fc0000383ffff */
[----:B------:R-:W-:-:S00]  /*0920*/  NOP ;  /* 0x0000000000007918 */ /* 0x000fc00000000000 */
        /* <DEDUP_REMOVED lines=13> */
.L_x_6:


//--------------------- .nv.global.init           --------------------------
	.section	.nv.global.init,"aw",@progbits
	.align	4
.nv.global.init:
	.type		__cudart_i2opi_f,@object
	.size		__cudart_i2opi_f,(.L_0 - __cudart_i2opi_f)
__cudart_i2opi_f:
        /*0000*/ 	.byte	0x41, 0x90, 0x43, 0x3c, 0x99, 0x95, 0x62, 0xdb, 0xc0, 0xdd, 0x34, 0xf5, 0xd1, 0x57, 0x27, 0xfc
        /*0010*/ 	.byte	0x29, 0x15, 0x44, 0x4e, 0x6e, 0x83, 0xf9, 0xa2
.L_0:


//--------------------- .nv.shared.reserved.0     --------------------------
	.section	.nv.shared.reserved.0,"aw",@nobits
	.weak		__nv_reservedSMEM_offset_0_alias
	.size		__nv_reservedSMEM_offset_0_alias, 0, 64
	.other		__nv_reservedSMEM_offset_0_alias,@"STO_CUDA_RESERVED_SHARED STV_DEFAULT"
__nv_reservedSMEM_offset_0_alias:
	.zero		0
	.zero		64


//--------------------- .nv.constant0._Z11relu_kernelPKfPfm --------------------------
	.section	.nv.constant0._Z11relu_kernelPKfPfm,"a",@progbits
	.sectionflags	@""
	.align	4
.nv.constant0._Z11relu_kernelPKfPfm:
	.zero		920


//--------------------- SYMBOLS --------------------------

	.type		.nv.reservedSmem.offset0,@object
	.size		.nv.reservedSmem.offset0,0x4
